//
// Generated by NVIDIA NVVM Compiler
//
// Compiler Build ID: CL-36424714
// Cuda compilation tools, release 13.0, V13.0.88
// Based on NVVM 20.0.0
//

.version 9.0
.target sm_100
.address_size 64

	// .globl	_Z15ZeroOutForceGPUiPfS_S_

.visible .entry _Z15ZeroOutForceGPUiPfS_S_(
	.param .u32 _Z15ZeroOutForceGPUiPfS_S__param_0,
	.param .u64 .ptr .align 1 _Z15ZeroOutForceGPUiPfS_S__param_1,
	.param .u64 .ptr .align 1 _Z15ZeroOutForceGPUiPfS_S__param_2,
	.param .u64 .ptr .align 1 _Z15ZeroOutForceGPUiPfS_S__param_3
)
{
	.reg .pred 	%p<3>;
	.reg .b32 	%r<12>;
	.reg .b64 	%rd<11>;

	ld.param.u32 	%r6, [_Z15ZeroOutForceGPUiPfS_S__param_0];
	ld.param.u64 	%rd4, [_Z15ZeroOutForceGPUiPfS_S__param_1];
	ld.param.u64 	%rd5, [_Z15ZeroOutForceGPUiPfS_S__param_2];
	ld.param.u64 	%rd6, [_Z15ZeroOutForceGPUiPfS_S__param_3];
	mov.u32 	%r7, %tid.x;
	mov.u32 	%r1, %ntid.x;
	mov.u32 	%r8, %ctaid.x;
	mad.lo.s32 	%r11, %r1, %r8, %r7;
	setp.ge.s32 	%p1, %r11, %r6;
	@%p1 bra 	$L__BB0_3;
	mov.u32 	%r9, %nctaid.x;
	mul.lo.s32 	%r3, %r1, %r9;
	cvta.to.global.u64 	%rd1, %rd4;
	cvta.to.global.u64 	%rd2, %rd5;
	cvta.to.global.u64 	%rd3, %rd6;
$L__BB0_2:
	mul.wide.s32 	%rd7, %r11, 4;
	add.s64 	%rd8, %rd1, %rd7;
	mov.b32 	%r10, 0;
	st.global.u32 	[%rd8], %r10;
	add.s64 	%rd9, %rd2, %rd7;
	st.global.u32 	[%rd9], %r10;
	add.s64 	%rd10, %rd3, %rd7;
	st.global.u32 	[%rd10], %r10;
	add.s32 	%r11, %r11, %r3;
	setp.lt.s32 	%p2, %r11, %r6;
	@%p2 bra 	$L__BB0_2;
$L__BB0_3:
	ret;

}


// ===== COMPILED SASS (sm_100) =====

	.target	sm_100

	.elftype	@"ET_EXEC"


//--------------------- .note.nv.tkinfo           --------------------------
	.section	.note.nv.tkinfo,"",@"SHT_NOTE"
	.sectionflags	@"SHF_NOTE_NV_TKINFO"
	.tkinfo
        /*0018*/ 	.word	0x00000002
        /*0030*/ 	.string	""
        /*0030*/ 	.string	"ptxas"
        /*0030*/ 	.string	"Cuda compilation tools, release 13.0, V13.0.88"
        /*0030*/ 	.string	"Build cuda_13.0.r13.0/compiler.36424714_0"
        /*0030*/ 	.string	"-arch sm_100 -m 64 "



//--------------------- .note.nv.cuinfo           --------------------------
	.section	.note.nv.cuinfo,"",@"SHT_NOTE"
	.sectionflags	@"SHF_NOTE_NV_CUINFO"
        /*0018*/ 	.short	0x0002
        /*001a*/ 	.short	0x0064
        /*001c*/ 	.short	0x0082
	.zero		2


//--------------------- .nv.info                  --------------------------
	.section	.nv.info,"",@"SHT_CUDA_INFO"
	.align	4


	//----- nvinfo : EIATTR_REGCOUNT
	.align		4
        /*0000*/ 	.byte	0x04, 0x2f
        /*0002*/ 	.short	(.L_1 - .L_0)
	.align		4
.L_0:
        /*0004*/ 	.word	index@(_Z15ZeroOutForceGPUiPfS_S_)
        /*0008*/ 	.word	0x00000010


	//----- nvinfo : EIATTR_FRAME_SIZE
	.align		4
.L_1:
        /*000c*/ 	.byte	0x04, 0x11
        /*000e*/ 	.short	(.L_3 - .L_2)
	.align		4
.L_2:
        /*0010*/ 	.word	index@(_Z15ZeroOutForceGPUiPfS_S_)
        /*0014*/ 	.word	0x00000000


	//----- nvinfo : EIATTR_MIN_STACK_SIZE
	.align		4
.L_3:
        /*0018*/ 	.byte	0x04, 0x12
        /*001a*/ 	.short	(.L_5 - .L_4)
	.align		4
.L_4:
        /*001c*/ 	.word	index@(_Z15ZeroOutForceGPUiPfS_S_)
        /*0020*/ 	.word	0x00000000
.L_5:


//--------------------- .nv.compat                --------------------------
	.section	.nv.compat,"",@"SHT_CUDA_COMPAT_INFO"
	.align	4
        /*0000*/ 	.byte	0x02, 0x09, 0x00, 0x00, 0x02, 0x02, 0x01, 0x00, 0x02, 0x05, 0x05, 0x00, 0x03, 0x07, 0x01, 0x01
        /*0010*/ 	.byte	0x02, 0x03, 0x00, 0x00, 0x02, 0x06, 0x01, 0x00, 0x04, 0x0b, 0x08, 0x00, 0x09, 0x00, 0x00, 0x00
        /*0020*/ 	.byte	0x00, 0x00, 0x00, 0x00


//--------------------- .nv.info._Z15ZeroOutForceGPUiPfS_S_ --------------------------
	.section	.nv.info._Z15ZeroOutForceGPUiPfS_S_,"",@"SHT_CUDA_INFO"
	.sectionflags	@""
	.align	4


	//----- nvinfo : EIATTR_CUDA_API_VERSION
	.align		4
        /*0000*/ 	.byte	0x04, 0x37
        /*0002*/ 	.short	(.L_7 - .L_6)
.L_6:
        /*0004*/ 	.word	0x00000082


	//----- nvinfo : EIATTR_KPARAM_INFO
	.align		4
.L_7:
        /*0008*/ 	.byte	0x04, 0x17
        /*000a*/ 	.short	(.L_9 - .L_8)
.L_8:
        /*000c*/ 	.word	0x00000000
        /*0010*/ 	.short	0x0003
        /*0012*/ 	.short	0x0018
        /*0014*/ 	.byte	0x00, 0xf5, 0x21, 0x00


	//----- nvinfo : EIATTR_KPARAM_INFO
	.align		4
.L_9:
        /*0018*/ 	.byte	0x04, 0x17
        /*001a*/ 	.short	(.L_11 - .L_10)
.L_10:
        /*001c*/ 	.word	0x00000000
        /*0020*/ 	.short	0x0002
        /*0022*/ 	.short	0x0010
        /*0024*/ 	.byte	0x00, 0xf5, 0x21, 0x00


	//----- nvinfo : EIATTR_KPARAM_INFO
	.align		4
.L_11:
        /*0028*/ 	.byte	0x04, 0x17
        /*002a*/ 	.short	(.L_13 - .L_12)
.L_12:
        /*002c*/ 	.word	0x00000000
        /*0030*/ 	.short	0x0001
        /*0032*/ 	.short	0x0008
        /*0034*/ 	.byte	0x00, 0xf5, 0x21, 0x00


	//----- nvinfo : EIATTR_KPARAM_INFO
	.align		4
.L_13:
        /*0038*/ 	.byte	0x04, 0x17
        /*003a*/ 	.short	(.L_15 - .L_14)
.L_14:
        /*003c*/ 	.word	0x00000000
        /*0040*/ 	.short	0x0000
        /*0042*/ 	.short	0x0000
        /*0044*/ 	.byte	0x00, 0xf0, 0x11, 0x00


	//----- nvinfo : EIATTR_SPARSE_MMA_MASK
	.align		4
.L_15:
        /*0048*/ 	.byte	0x03, 0x50
        /*004a*/ 	.short	0x0000


	//----- nvinfo : EIATTR_MAXREG_COUNT
	.align		4
        /*004c*/ 	.byte	0x03, 0x1b
        /*004e*/ 	.short	0x00ff


	//----- nvinfo : EIATTR_MERCURY_ISA_VERSION
	.align		4
        /*0050*/ 	.byte	0x03, 0x5f
        /*0052*/ 	.short	0x0101


	//----- nvinfo : EIATTR_VRC_CTA_INIT_COUNT
	.align		4
        /*0054*/ 	.byte	0x02, 0x4a
	.zero		1
	.zero		1


	//----- nvinfo : EIATTR_EXIT_INSTR_OFFSETS
	.align		4
        /*0058*/ 	.byte	0x04, 0x1c
        /*005a*/ 	.short	(.L_17 - .L_16)


	//   ....[0]....
.L_16:
        /*005c*/ 	.word	0x00000070


	//   ....[1]....
        /*0060*/ 	.word	0x00000170


	//----- nvinfo : EIATTR_CRS_STACK_SIZE
	.align		4
.L_17:
        /*0064*/ 	.byte	0x04, 0x1e
        /*0066*/ 	.short	(.L_19 - .L_18)
.L_18:
        /*0068*/ 	.word	0x00000000


	//----- nvinfo : EIATTR_CBANK_PARAM_SIZE
	.align		4
.L_19:
        /*006c*/ 	.byte	0x03, 0x19
        /*006e*/ 	.short	0x0020


	//----- nvinfo : EIATTR_PARAM_CBANK
	.align		4
        /*0070*/ 	.byte	0x04, 0x0a
        /*0072*/ 	.short	(.L_21 - .L_20)
	.align		4
.L_20:
        /*0074*/ 	.word	index@(.nv.constant0._Z15ZeroOutForceGPUiPfS_S_)
        /*0078*/ 	.short	0x0380
        /*007a*/ 	.short	0x0020


	//----- nvinfo : EIATTR_SW_WAR
	.align		4
.L_21:
        /*007c*/ 	.byte	0x04, 0x36
        /*007e*/ 	.short	(.L_23 - .L_22)
.L_22:
        /*0080*/ 	.word	0x00000008
.L_23:


//--------------------- .nv.callgraph             --------------------------
	.section	.nv.callgraph,"",@"SHT_CUDA_CALLGRAPH"
	.align	4
	.sectionentsize	8
	.align		4
        /*0000*/ 	.word	0x00000000
	.align		4
        /*0004*/ 	.word	0xffffffff
	.align		4
        /*0008*/ 	.word	0x00000000
	.align		4
        /*000c*/ 	.word	0xfffffffe
	.align		4
        /*0010*/ 	.word	0x00000000
	.align		4
        /*0014*/ 	.word	0xfffffffd
	.align		4
        /*0018*/ 	.word	0x00000000
	.align		4
        /*001c*/ 	.word	0xfffffffc


//--------------------- .text._Z15ZeroOutForceGPUiPfS_S_ --------------------------
	.section	.text._Z15ZeroOutForceGPUiPfS_S_,"ax",@progbits
	.align	128
        .global         _Z15ZeroOutForceGPUiPfS_S_
        .type           _Z15ZeroOutForceGPUiPfS_S_,@function
        .size           _Z15ZeroOutForceGPUiPfS_S_,(.L_x_2 - _Z15ZeroOutForceGPUiPfS_S_)
        .other          _Z15ZeroOutForceGPUiPfS_S_,@"STO_CUDA_ENTRY STV_DEFAULT"
_Z15ZeroOutForceGPUiPfS_S_:
.text._Z15ZeroOutForceGPUiPfS_S_:
[----:B------:R-:W-:Y:S01]  /*0000*/  LDC R1, c[0x0][0x37c] ;  /* 0x0000df00ff017b82 */ /* 0x000fe20000000800 */
[----:B------:R-:W0:Y:S01]  /*0010*/  S2R R0, SR_TID.X ;  /* 0x0000000000007919 */ /* 0x000e220000002100 */
[----:B------:R-:W0:Y:S01]  /*0020*/  LDCU UR4, c[0x0][0x360] ;  /* 0x00006c00ff0477ac */ /* 0x000e220008000800 */
[----:B------:R-:W0:Y:S01]  /*0030*/  S2R R3, SR_CTAID.X ;  /* 0x0000000000037919 */ /* 0x000e220000002500 */
[----:B------:R-:W1:Y:S01]  /*0040*/  LDCU UR8, c[0x0][0x380] ;  /* 0x00007000ff0877ac */ /* 0x000e620008000800 */
[----:B0-----:R-:W-:-:S05]  /*0050*/  IMAD R0, R3, UR4, R0 ;  /* 0x0000000403007c24 */ /* 0x001fca000f8e0200 */
[----:B-1----:R-:W-:-:S13]  /*0060*/  ISETP.GE.AND P0, PT, R0, UR8, PT ;  /* 0x0000000800007c0c */ /* 0x002fda000bf06270 */
[----:B------:R-:W-:Y:S05]  /*0070*/  @P0 EXIT ;  /* 0x000000000000094d */ /* 0x000fea0003800000 */
[----:B------:R-:W0:Y:S01]  /*0080*/  LDC.64 R8, c[0x0][0x388] ;  /* 0x0000e200ff087b82 */ /* 0x000e220000000a00 */
[----:B------:R-:W1:Y:S01]  /*0090*/  LDCU UR5, c[0x0][0x370] ;  /* 0x00006e00ff0577ac */ /* 0x000e620008000800 */
[----:B------:R-:W2:Y:S06]  /*00a0*/  LDCU.64 UR6, c[0x0][0x358] ;  /* 0x00006b00ff0677ac */ /* 0x000eac0008000a00 */
[----:B------:R-:W3:Y:S08]  /*00b0*/  LDC.64 R10, c[0x0][0x390] ;  /* 0x0000e400ff0a7b82 */ /* 0x000ef00000000a00 */
[----:B------:R-:W4:Y:S01]  /*00c0*/  LDC.64 R12, c[0x0][0x398] ;  /* 0x0000e600ff0c7b82 */ /* 0x000f220000000a00 */
[----:B-1----:R-:W-:-:S12]  /*00d0*/  UIMAD UR4, UR4, UR5, URZ ;  /* 0x00000005040472a4 */ /* 0x002fd8000f8e02ff */
.L_x_0:
[----:B0-----:R-:W-:-:S04]  /*00e0*/  IMAD.WIDE R2, R0, 0x4, R8 ;  /* 0x0000000400027825 */ /* 0x001fc800078e0208 */
[C---:B---3--:R-:W-:Y:S01]  /*00f0*/  IMAD.WIDE R4, R0.reuse, 0x4, R10 ;  /* 0x0000000400047825 */ /* 0x048fe200078e020a */
[----:B--2---:R1:W-:Y:S03]  /*0100*/  STG.E desc[UR6][R2.64], RZ ;  /* 0x000000ff02007986 */ /* 0x0043e6000c101906 */
[C---:B----4-:R-:W-:Y:S01]  /*0110*/  IMAD.WIDE R6, R0.reuse, 0x4, R12 ;  /* 0x0000000400067825 */ /* 0x050fe200078e020c */
[----:B------:R1:W-:Y:S01]  /*0120*/  STG.E desc[UR6][R4.64], RZ ;  /* 0x000000ff04007986 */ /* 0x0003e2000c101906 */
[----:B------:R-:W-:-:S03]  /*0130*/  IADD3 R0, PT, PT, R0, UR4, RZ ;  /* 0x0000000400007c10 */ /* 0x000fc6000fffe0ff */
[----:B------:R1:W-:Y:S01]  /*0140*/  STG.E desc[UR6][R6.64], RZ ;  /* 0x000000ff06007986 */ /* 0x0003e2000c101906 */
[----:B------:R-:W-:-:S13]  /*0150*/  ISETP.GE.AND P0, PT, R0, UR8, PT ;  /* 0x0000000800007c0c */ /* 0x000fda000bf06270 */
[----:B-1----:R-:W-:Y:S05]  /*0160*/  @!P0 BRA `(.L_x_0) ;  /* 0xfffffffc00dc8947 */ /* 0x002fea000383ffff */
[----:B------:R-:W-:Y:S05]  /*0170*/  EXIT ;  /* 0x000000000000794d */ /* 0x000fea0003800000 */
.L_x_1:
[----:B------:R-:W-:-:S00]  /*0180*/  BRA `(.L_x_1) ;  /* 0xfffffffc00fc7947 */ /* 0x000fc0000383ffff */
[----:B------:R-:W-:-:S00]  /*0190*/  NOP ;  /* 0x0000000000007918 */ /* 0x000fc00000000000 */
        /* <DEDUP_REMOVED lines=14> */
.L_x_2:


//--------------------- .nv.shared.reserved.0     --------------------------
	.section	.nv.shared.reserved.0,"aw",@nobits
	.weak		__nv_reservedSMEM_offset_0_alias
	.size		__nv_reservedSMEM_offset_0_alias, 0, 64
	.other		__nv_reservedSMEM_offset_0_alias,@"STO_CUDA_RESERVED_SHARED STV_DEFAULT"
__nv_reservedSMEM_offset_0_alias:
	.zero		0
	.zero		64


//--------------------- .nv.constant0._Z15ZeroOutForceGPUiPfS_S_ --------------------------
	.section	.nv.constant0._Z15ZeroOutForceGPUiPfS_S_,"a",@progbits
	.sectionflags	@""
	.align	4
.nv.constant0._Z15ZeroOutForceGPUiPfS_S_:
	.zero		928


//--------------------- SYMBOLS --------------------------

	.type		.nv.reservedSmem.offset0,@object
	.size		.nv.reservedSmem.offset0,0x4
